//
// Generated by NVIDIA NVVM Compiler
//
// Compiler Build ID: CL-36424714
// Cuda compilation tools, release 13.0, V13.0.88
// Based on NVVM 20.0.0
//

.version 9.0
.target sm_100
.address_size 64

	// .globl	_Z7reduce6ILj128EEvPiS0_m
.extern .shared .align 16 .b8 s_data[];

.visible .entry _Z7reduce6ILj128EEvPiS0_m(
	.param .u64 .ptr .align 1 _Z7reduce6ILj128EEvPiS0_m_param_0,
	.param .u64 .ptr .align 1 _Z7reduce6ILj128EEvPiS0_m_param_1,
	.param .u64 _Z7reduce6ILj128EEvPiS0_m_param_2
)
{
	.reg .pred 	%p<6>;
	.reg .b32 	%r<45>;
	.reg .b64 	%rd<14>;

	ld.param.u64 	%rd5, [_Z7reduce6ILj128EEvPiS0_m_param_0];
	ld.param.u64 	%rd6, [_Z7reduce6ILj128EEvPiS0_m_param_1];
	ld.param.u64 	%rd7, [_Z7reduce6ILj128EEvPiS0_m_param_2];
	mov.u32 	%r1, %tid.x;
	mov.u32 	%r9, %ctaid.x;
	shl.b32 	%r10, %r9, 8;
	add.s32 	%r44, %r10, %r1;
	shl.b32 	%r11, %r1, 2;
	mov.u32 	%r12, s_data;
	add.s32 	%r3, %r12, %r11;
	mov.b32 	%r13, 0;
	st.shared.u32 	[%r3], %r13;
	cvt.u64.u32 	%rd13, %r44;
	setp.le.u64 	%p1, %rd7, %rd13;
	@%p1 bra 	$L__BB0_4;
	cvta.to.global.u64 	%rd2, %rd5;
	mov.u32 	%r15, %nctaid.x;
	shl.b32 	%r4, %r15, 8;
	mov.b32 	%r43, 0;
$L__BB0_2:
	shl.b64 	%rd8, %rd13, 2;
	add.s64 	%rd9, %rd2, %rd8;
	ld.global.u32 	%r16, [%rd9];
	add.s32 	%r17, %r44, 128;
	mul.wide.u32 	%rd10, %r17, 4;
	add.s64 	%rd11, %rd2, %rd10;
	ld.global.u32 	%r18, [%rd11];
	add.s32 	%r19, %r18, %r16;
	add.s32 	%r43, %r19, %r43;
	add.s32 	%r44, %r44, %r4;
	cvt.u64.u32 	%rd13, %r44;
	setp.gt.u64 	%p2, %rd7, %rd13;
	@%p2 bra 	$L__BB0_2;
	st.shared.u32 	[%r3], %r43;
$L__BB0_4:
	bar.sync 	0;
	setp.gt.u32 	%p3, %r1, 63;
	@%p3 bra 	$L__BB0_6;
	ld.shared.u32 	%r20, [%r3+256];
	ld.shared.u32 	%r21, [%r3];
	add.s32 	%r22, %r21, %r20;
	st.shared.u32 	[%r3], %r22;
$L__BB0_6:
	bar.sync 	0;
	setp.gt.u32 	%p4, %r1, 31;
	@%p4 bra 	$L__BB0_9;
	ld.volatile.shared.u32 	%r23, [%r3+128];
	ld.volatile.shared.u32 	%r24, [%r3];
	add.s32 	%r25, %r24, %r23;
	st.volatile.shared.u32 	[%r3], %r25;
	ld.volatile.shared.u32 	%r26, [%r3+64];
	ld.volatile.shared.u32 	%r27, [%r3];
	add.s32 	%r28, %r27, %r26;
	st.volatile.shared.u32 	[%r3], %r28;
	ld.volatile.shared.u32 	%r29, [%r3+32];
	ld.volatile.shared.u32 	%r30, [%r3];
	add.s32 	%r31, %r30, %r29;
	st.volatile.shared.u32 	[%r3], %r31;
	ld.volatile.shared.u32 	%r32, [%r3+16];
	ld.volatile.shared.u32 	%r33, [%r3];
	add.s32 	%r34, %r33, %r32;
	st.volatile.shared.u32 	[%r3], %r34;
	ld.volatile.shared.u32 	%r35, [%r3+8];
	ld.volatile.shared.u32 	%r36, [%r3];
	add.s32 	%r37, %r36, %r35;
	st.volatile.shared.u32 	[%r3], %r37;
	ld.volatile.shared.u32 	%r38, [%r3+4];
	ld.volatile.shared.u32 	%r39, [%r3];
	add.s32 	%r40, %r39, %r38;
	st.volatile.shared.u32 	[%r3], %r40;
	setp.ne.s32 	%p5, %r1, 0;
	@%p5 bra 	$L__BB0_9;
	ld.shared.u32 	%r41, [s_data];
	cvta.to.global.u64 	%rd12, %rd6;
	atom.global.add.u32 	%r42, [%rd12], %r41;
$L__BB0_9:
	ret;

}


// ===== COMPILED SASS (sm_100) =====

	.target	sm_100

	.elftype	@"ET_EXEC"


//--------------------- .note.nv.tkinfo           --------------------------
	.section	.note.nv.tkinfo,"",@"SHT_NOTE"
	.sectionflags	@"SHF_NOTE_NV_TKINFO"
	.tkinfo
        /*0018*/ 	.word	0x00000002
        /*0030*/ 	.string	""
        /*0030*/ 	.string	"ptxas"
        /*0030*/ 	.string	"Cuda compilation tools, release 13.0, V13.0.88"
        /*0030*/ 	.string	"Build cuda_13.0.r13.0/compiler.36424714_0"
        /*0030*/ 	.string	"-arch sm_100 -m 64 "



//--------------------- .note.nv.cuinfo           --------------------------
	.section	.note.nv.cuinfo,"",@"SHT_NOTE"
	.sectionflags	@"SHF_NOTE_NV_CUINFO"
        /*0018*/ 	.short	0x0002
        /*001a*/ 	.short	0x0064
        /*001c*/ 	.short	0x0082
	.zero		2


//--------------------- .nv.info                  --------------------------
	.section	.nv.info,"",@"SHT_CUDA_INFO"
	.align	4


	//----- nvinfo : EIATTR_REGCOUNT
	.align		4
        /*0000*/ 	.byte	0x04, 0x2f
        /*0002*/ 	.short	(.L_1 - .L_0)
	.align		4
.L_0:
        /*0004*/ 	.word	index@(_Z7reduce6ILj128EEvPiS0_m)
        /*0008*/ 	.word	0x00000010


	//----- nvinfo : EIATTR_FRAME_SIZE
	.align		4
.L_1:
        /*000c*/ 	.byte	0x04, 0x11
        /*000e*/ 	.short	(.L_3 - .L_2)
	.align		4
.L_2:
        /*0010*/ 	.word	index@(_Z7reduce6ILj128EEvPiS0_m)
        /*0014*/ 	.word	0x00000000


	//----- nvinfo : EIATTR_MIN_STACK_SIZE
	.align		4
.L_3:
        /*0018*/ 	.byte	0x04, 0x12
        /*001a*/ 	.short	(.L_5 - .L_4)
	.align		4
.L_4:
        /*001c*/ 	.word	index@(_Z7reduce6ILj128EEvPiS0_m)
        /*0020*/ 	.word	0x00000000
.L_5:


//--------------------- .nv.compat                --------------------------
	.section	.nv.compat,"",@"SHT_CUDA_COMPAT_INFO"
	.align	4
        /*0000*/ 	.byte	0x02, 0x09, 0x00, 0x00, 0x02, 0x02, 0x01, 0x00, 0x02, 0x05, 0x05, 0x00, 0x03, 0x07, 0x01, 0x01
        /*0010*/ 	.byte	0x02, 0x03, 0x00, 0x00, 0x02, 0x06, 0x01, 0x00, 0x04, 0x0b, 0x08, 0x00, 0x09, 0x00, 0x00, 0x00
        /*0020*/ 	.byte	0x00, 0x00, 0x00, 0x00


//--------------------- .nv.info._Z7reduce6ILj128EEvPiS0_m --------------------------
	.section	.nv.info._Z7reduce6ILj128EEvPiS0_m,"",@"SHT_CUDA_INFO"
	.sectionflags	@""
	.align	4


	//----- nvinfo : EIATTR_CUDA_API_VERSION
	.align		4
        /*0000*/ 	.byte	0x04, 0x37
        /*0002*/ 	.short	(.L_7 - .L_6)
.L_6:
        /*0004*/ 	.word	0x00000082


	//----- nvinfo : EIATTR_KPARAM_INFO
	.align		4
.L_7:
        /*0008*/ 	.byte	0x04, 0x17
        /*000a*/ 	.short	(.L_9 - .L_8)
.L_8:
        /*000c*/ 	.word	0x00000000
        /*0010*/ 	.short	0x0002
        /*0012*/ 	.short	0x0010
        /*0014*/ 	.byte	0x00, 0xf0, 0x21, 0x00


	//----- nvinfo : EIATTR_KPARAM_INFO
	.align		4
.L_9:
        /*0018*/ 	.byte	0x04, 0x17
        /*001a*/ 	.short	(.L_11 - .L_10)
.L_10:
        /*001c*/ 	.word	0x00000000
        /*0020*/ 	.short	0x0001
        /*0022*/ 	.short	0x0008
        /*0024*/ 	.byte	0x00, 0xf5, 0x21, 0x00


	//----- nvinfo : EIATTR_KPARAM_INFO
	.align		4
.L_11:
        /*0028*/ 	.byte	0x04, 0x17
        /*002a*/ 	.short	(.L_13 - .L_12)
.L_12:
        /*002c*/ 	.word	0x00000000
        /*0030*/ 	.short	0x0000
        /*0032*/ 	.short	0x0000
        /*0034*/ 	.byte	0x00, 0xf5, 0x21, 0x00


	//----- nvinfo : EIATTR_SPARSE_MMA_MASK
	.align		4
.L_13:
        /*0038*/ 	.byte	0x03, 0x50
        /*003a*/ 	.short	0x0000


	//----- nvinfo : EIATTR_MAXREG_COUNT
	.align		4
        /*003c*/ 	.byte	0x03, 0x1b
        /*003e*/ 	.short	0x00ff


	//----- nvinfo : EIATTR_NUM_BARRIERS
	.align		4
        /*0040*/ 	.byte	0x02, 0x4c
        /*0042*/ 	.byte	0x01
	.zero		1


	//----- nvinfo : EIATTR_MERCURY_ISA_VERSION
	.align		4
        /*0044*/ 	.byte	0x03, 0x5f
        /*0046*/ 	.short	0x0101


	//----- nvinfo : EIATTR_VRC_CTA_INIT_COUNT
	.align		4
        /*0048*/ 	.byte	0x02, 0x4a
	.zero		1
	.zero		1


	//----- nvinfo : EIATTR_EXIT_INSTR_OFFSETS
	.align		4
        /*004c*/ 	.byte	0x04, 0x1c
        /*004e*/ 	.short	(.L_15 - .L_14)


	//   ....[0]....
.L_14:
        /*0050*/ 	.word	0x000002d0


	//   ....[1]....
        /*0054*/ 	.word	0x00000470


	//   ....[2]....
        /*0058*/ 	.word	0x000004b0


	//----- nvinfo : EIATTR_CRS_STACK_SIZE
	.align		4
.L_15:
        /*005c*/ 	.byte	0x04, 0x1e
        /*005e*/ 	.short	(.L_17 - .L_16)
.L_16:
        /*0060*/ 	.word	0x00000000


	//----- nvinfo : EIATTR_CBANK_PARAM_SIZE
	.align		4
.L_17:
        /*0064*/ 	.byte	0x03, 0x19
        /*0066*/ 	.short	0x0018


	//----- nvinfo : EIATTR_PARAM_CBANK
	.align		4
        /*0068*/ 	.byte	0x04, 0x0a
        /*006a*/ 	.short	(.L_19 - .L_18)
	.align		4
.L_18:
        /*006c*/ 	.word	index@(.nv.constant0._Z7reduce6ILj128EEvPiS0_m)
        /*0070*/ 	.short	0x0380
        /*0072*/ 	.short	0x0018


	//----- nvinfo : EIATTR_SW_WAR
	.align		4
.L_19:
        /*0074*/ 	.byte	0x04, 0x36
        /*0076*/ 	.short	(.L_21 - .L_20)
.L_20:
        /*0078*/ 	.word	0x00000008
.L_21:


//--------------------- .nv.callgraph             --------------------------
	.section	.nv.callgraph,"",@"SHT_CUDA_CALLGRAPH"
	.align	4
	.sectionentsize	8
	.align		4
        /*0000*/ 	.word	0x00000000
	.align		4
        /*0004*/ 	.word	0xffffffff
	.align		4
        /*0008*/ 	.word	0x00000000
	.align		4
        /*000c*/ 	.word	0xfffffffe
	.align		4
        /*0010*/ 	.word	0x00000000
	.align		4
        /*0014*/ 	.word	0xfffffffd
	.align		4
        /*0018*/ 	.word	0x00000000
	.align		4
        /*001c*/ 	.word	0xfffffffc


//--------------------- .text._Z7reduce6ILj128EEvPiS0_m --------------------------
	.section	.text._Z7reduce6ILj128EEvPiS0_m,"ax",@progbits
	.align	128
        .global         _Z7reduce6ILj128EEvPiS0_m
        .type           _Z7reduce6ILj128EEvPiS0_m,@function
        .size           _Z7reduce6ILj128EEvPiS0_m,(.L_x_5 - _Z7reduce6ILj128EEvPiS0_m)
        .other          _Z7reduce6ILj128EEvPiS0_m,@"STO_CUDA_ENTRY STV_DEFAULT"
_Z7reduce6ILj128EEvPiS0_m:
.text._Z7reduce6ILj128EEvPiS0_m:
[----:B------:R-:W-:Y:S01]  /*0000*/  LDC R1, c[0x0][0x37c] ;  /* 0x0000df00ff017b82 */ /* 0x000fe20000000800 */
[----:B------:R-:W0:Y:S07]  /*0010*/  S2R R2, SR_TID.X ;  /* 0x0000000000027919 */ /* 0x000e2e0000002100 */
[----:B------:R-:W1:Y:S01]  /*0020*/  S2UR UR5, SR_CgaCtaId ;  /* 0x00000000000579c3 */ /* 0x000e620000008800 */
[----:B------:R-:W2:Y:S01]  /*0030*/  LDCU.64 UR8, c[0x0][0x390] ;  /* 0x00007200ff0877ac */ /* 0x000ea20008000a00 */
[----:B------:R-:W-:Y:S01]  /*0040*/  BSSY.RECONVERGENT B0, `(.L_x_0) ;  /* 0x0000020000007945 */ /* 0x000fe20003800200 */
[----:B------:R-:W3:Y:S01]  /*0050*/  S2R R3, SR_CTAID.X ;  /* 0x0000000000037919 */ /* 0x000ee20000002500 */
[----:B------:R-:W-:Y:S01]  /*0060*/  UMOV UR4, 0x400 ;  /* 0x0000040000047882 */ /* 0x000fe20000000000 */
[----:B------:R-:W4:Y:S01]  /*0070*/  LDCU.64 UR6, c[0x0][0x358] ;  /* 0x00006b00ff0677ac */ /* 0x000f220008000a00 */
[----:B------:R-:W0:Y:S01]  /*0080*/  LDCU.64 UR10, c[0x0][0x380] ;  /* 0x00007000ff0a77ac */ /* 0x000e220008000a00 */
[----:B-1----:R-:W-:-:S06]  /*0090*/  ULEA UR4, UR5, UR4, 0x18 ;  /* 0x0000000405047291 */ /* 0x002fcc000f8ec0ff */
[----:B0-----:R-:W-:Y:S01]  /*00a0*/  LEA R0, R2, UR4, 0x2 ;  /* 0x0000000402007c11 */ /* 0x001fe2000f8e10ff */
[----:B---3--:R-:W-:-:S04]  /*00b0*/  IMAD R3, R3, 0x100, R2 ;  /* 0x0000010003037824 */ /* 0x008fc800078e0202 */
[----:B------:R0:W-:Y:S01]  /*00c0*/  STS [R0], RZ ;  /* 0x000000ff00007388 */ /* 0x0001e20000000800 */
[----:B--2---:R-:W-:-:S04]  /*00d0*/  ISETP.GE.U32.AND P0, PT, R3, UR8, PT ;  /* 0x0000000803007c0c */ /* 0x004fc8000bf06070 */
[----:B------:R-:W-:-:S13]  /*00e0*/  ISETP.GE.U32.AND.EX P0, PT, RZ, UR9, PT, P0 ;  /* 0x00000009ff007c0c */ /* 0x000fda000bf06100 */
[----:B0---4-:R-:W-:Y:S05]  /*00f0*/  @P0 BRA `(.L_x_1) ;  /* 0x0000000000500947 */ /* 0x011fea0003800000 */
[----:B------:R-:W0:Y:S01]  /*0100*/  LDC R10, c[0x0][0x370] ;  /* 0x0000dc00ff0a7b82 */ /* 0x000e220000000800 */
[----:B------:R-:W-:Y:S01]  /*0110*/  BSSY.RECONVERGENT B1, `(.L_x_2) ;  /* 0x0000011000017945 */ /* 0x000fe20003800200 */
[----:B------:R-:W-:Y:S02]  /*0120*/  IMAD.MOV.U32 R12, RZ, RZ, R3 ;  /* 0x000000ffff0c7224 */ /* 0x000fe400078e0003 */
[----:B------:R-:W-:Y:S02]  /*0130*/  IMAD.MOV.U32 R13, RZ, RZ, RZ ;  /* 0x000000ffff0d7224 */ /* 0x000fe400078e00ff */
[----:B------:R-:W-:Y:S02]  /*0140*/  IMAD.MOV.U32 R11, RZ, RZ, RZ ;  /* 0x000000ffff0b7224 */ /* 0x000fe400078e00ff */
[----:B------:R-:W1:Y:S05]  /*0150*/  LDC.64 R8, c[0x0][0x380] ;  /* 0x0000e000ff087b82 */ /* 0x000e6a0000000a00 */
.L_x_3:
[----:B------:R-:W-:Y:S02]  /*0160*/  IADD3 R5, PT, PT, R3, 0x80, RZ ;  /* 0x0000008003057810 */ /* 0x000fe40007ffe0ff */
[----:B------:R-:W-:-:S03]  /*0170*/  LEA R6, P0, R12, UR10, 0x2 ;  /* 0x0000000a0c067c11 */ /* 0x000fc6000f8010ff */
[----:B-1----:R-:W-:Y:S01]  /*0180*/  IMAD.WIDE.U32 R4, R5, 0x4, R8 ;  /* 0x0000000405047825 */ /* 0x002fe200078e0008 */
[----:B------:R-:W-:-:S05]  /*0190*/  LEA.HI.X R7, R12, UR11, R13, 0x2, P0 ;  /* 0x0000000b0c077c11 */ /* 0x000fca00080f140d */
[----:B------:R-:W2:Y:S04]  /*01a0*/  LDG.E R4, desc[UR6][R4.64] ;  /* 0x0000000604047981 */ /* 0x000ea8000c1e1900 */
[----:B------:R-:W2:Y:S01]  /*01b0*/  LDG.E R6, desc[UR6][R6.64] ;  /* 0x0000000606067981 */ /* 0x000ea2000c1e1900 */
[----:B0-----:R-:W-:-:S04]  /*01c0*/  IMAD R12, R10, 0x100, R3 ;  /* 0x000001000a0c7824 */ /* 0x001fc800078e0203 */
[----:B------:R-:W-:Y:S01]  /*01d0*/  IMAD.MOV.U32 R3, RZ, RZ, R12 ;  /* 0x000000ffff037224 */ /* 0x000fe200078e000c */
[----:B------:R-:W-:-:S04]  /*01e0*/  ISETP.GE.U32.AND P0, PT, R12, UR8, PT ;  /* 0x000000080c007c0c */ /* 0x000fc8000bf06070 */
[----:B------:R-:W-:Y:S02]  /*01f0*/  ISETP.GE.U32.AND.EX P0, PT, RZ, UR9, PT, P0 ;  /* 0x00000009ff007c0c */ /* 0x000fe4000bf06100 */
[----:B--2---:R-:W-:-:S11]  /*0200*/  IADD3 R11, PT, PT, R11, R4, R6 ;  /* 0x000000040b0b7210 */ /* 0x004fd60007ffe006 */
[----:B------:R-:W-:Y:S05]  /*0210*/  @!P0 BRA `(.L_x_3) ;  /* 0xfffffffc00d08947 */ /* 0x000fea000383ffff */
[----:B------:R-:W-:Y:S05]  /*0220*/  BSYNC.RECONVERGENT B1 ;  /* 0x0000000000017941 */ /* 0x000fea0003800200 */
.L_x_2:
[----:B------:R0:W-:Y:S02]  /*0230*/  STS [R0], R11 ;  /* 0x0000000b00007388 */ /* 0x0001e40000000800 */
.L_x_1:
[----:B------:R-:W-:Y:S05]  /*0240*/  BSYNC.RECONVERGENT B0 ;  /* 0x0000000000007941 */ /* 0x000fea0003800200 */
.L_x_0:
[----:B------:R-:W-:Y:S01]  /*0250*/  BAR.SYNC.DEFER_BLOCKING 0x0 ;  /* 0x0000000000007b1d */ /* 0x000fe20000010000 */
[C---:B------:R-:W-:Y:S02]  /*0260*/  ISETP.GT.U32.AND P0, PT, R2.reuse, 0x3f, PT ;  /* 0x0000003f0200780c */ /* 0x040fe40003f04070 */
[----:B------:R-:W-:-:S11]  /*0270*/  ISETP.GT.U32.AND P1, PT, R2, 0x1f, PT ;  /* 0x0000001f0200780c */ /* 0x000fd60003f24070 */
[----:B------:R-:W-:Y:S04]  /*0280*/  @!P0 LDS R3, [R0+0x100] ;  /* 0x0001000000038984 */ /* 0x000fe80000000800 */
[----:B------:R-:W1:Y:S02]  /*0290*/  @!P0 LDS R4, [R0] ;  /* 0x0000000000048984 */ /* 0x000e640000000800 */
[----:B-1----:R-:W-:-:S05]  /*02a0*/  @!P0 IMAD.IADD R3, R3, 0x1, R4 ;  /* 0x0000000103038824 */ /* 0x002fca00078e0204 */
[----:B------:R1:W-:Y:S01]  /*02b0*/  @!P0 STS [R0], R3 ;  /* 0x0000000300008388 */ /* 0x0003e20000000800 */
[----:B------:R-:W-:Y:S06]  /*02c0*/  BAR.SYNC.DEFER_BLOCKING 0x0 ;  /* 0x0000000000007b1d */ /* 0x000fec0000010000 */
[----:B------:R-:W-:Y:S05]  /*02d0*/  @P1 EXIT ;  /* 0x000000000000194d */ /* 0x000fea0003800000 */
[----:B-1----:R-:W-:Y:S01]  /*02e0*/  LDS R3, [R0+0x80] ;  /* 0x0000800000037984 */ /* 0x002fe20000000800 */
[----:B------:R-:W-:-:S03]  /*02f0*/  ISETP.NE.AND P0, PT, R2, RZ, PT ;  /* 0x000000ff0200720c */ /* 0x000fc60003f05270 */
[----:B------:R-:W1:Y:S02]  /*0300*/  LDS R4, [R0] ;  /* 0x0000000000047984 */ /* 0x000e640000000800 */
[----:B-1----:R-:W-:-:S05]  /*0310*/  IADD3 R3, PT, PT, R3, R4, RZ ;  /* 0x0000000403037210 */ /* 0x002fca0007ffe0ff */
[----:B------:R-:W-:Y:S04]  /*0320*/  STS [R0], R3 ;  /* 0x0000000300007388 */ /* 0x000fe80000000800 */
[----:B------:R-:W-:Y:S04]  /*0330*/  LDS R4, [R0+0x40] ;  /* 0x0000400000047984 */ /* 0x000fe80000000800 */
[----:B------:R-:W1:Y:S02]  /*0340*/  LDS R5, [R0] ;  /* 0x0000000000057984 */ /* 0x000e640000000800 */
[----:B-1----:R-:W-:-:S05]  /*0350*/  IMAD.IADD R5, R4, 0x1, R5 ;  /* 0x0000000104057824 */ /* 0x002fca00078e0205 */
        /* <DEDUP_REMOVED lines=11> */
[----:B-1----:R-:W-:-:S05]  /*0410*/  IADD3 R3, PT, PT, R3, R4, RZ ;  /* 0x0000000403037210 */ /* 0x002fca0007ffe0ff */
[----:B------:R-:W-:Y:S04]  /*0420*/  STS [R0], R3 ;  /* 0x0000000300007388 */ /* 0x000fe80000000800 */
[----:B------:R-:W-:Y:S04]  /*0430*/  LDS R4, [R0+0x4] ;  /* 0x0000040000047984 */ /* 0x000fe80000000800 */
[----:B------:R-:W1:Y:S02]  /*0440*/  LDS R5, [R0] ;  /* 0x0000000000057984 */ /* 0x000e640000000800 */
[----:B-1----:R-:W-:-:S05]  /*0450*/  IMAD.IADD R5, R4, 0x1, R5 ;  /* 0x0000000104057824 */ /* 0x002fca00078e0205 */
[----:B------:R1:W-:Y:S01]  /*0460*/  STS [R0], R5 ;  /* 0x0000000500007388 */ /* 0x0003e20000000800 */
[----:B------:R-:W-:Y:S05]  /*0470*/  @P0 EXIT ;  /* 0x000000000000094d */ /* 0x000fea0003800000 */
[----:B-1----:R-:W1:Y:S01]  /*0480*/  LDS R5, [UR4] ;  /* 0x00000004ff057984 */ /* 0x002e620008000800 */
[----:B------:R-:W1:Y:S03]  /*0490*/  LDC.64 R2, c[0x0][0x388] ;  /* 0x0000e200ff027b82 */ /* 0x000e660000000a00 */
[----:B-1----:R-:W-:Y:S01]  /*04a0*/  REDG.E.ADD.STRONG.GPU desc[UR6][R2.64], R5 ;  /* 0x000000050200798e */ /* 0x002fe2000c12e106 */
[----:B------:R-:W-:Y:S05]  /*04b0*/  EXIT ;  /* 0x000000000000794d */ /* 0x000fea0003800000 */
.L_x_4:
[----:B------:R-:W-:-:S00]  /*04c0*/  BRA `(.L_x_4) ;  /* 0xfffffffc00fc7947 */ /* 0x000fc0000383ffff */
[----:B------:R-:W-:-:S00]  /*04d0*/  NOP ;  /* 0x0000000000007918 */ /* 0x000fc00000000000 */
        /* <DEDUP_REMOVED lines=10> */
.L_x_5:


//--------------------- .nv.shared._Z7reduce6ILj128EEvPiS0_m --------------------------
	.section	.nv.shared._Z7reduce6ILj128EEvPiS0_m,"aw",@nobits
	.sectionflags	@""
	.align	16
	.zero		1024


//--------------------- .nv.shared.reserved.0     --------------------------
	.section	.nv.shared.reserved.0,"aw",@nobits
	.weak		__nv_reservedSMEM_offset_0_alias
	.size		__nv_reservedSMEM_offset_0_alias, 0, 64
	.other		__nv_reservedSMEM_offset_0_alias,@"STO_CUDA_RESERVED_SHARED STV_DEFAULT"
__nv_reservedSMEM_offset_0_alias:
	.zero		0
	.zero		64


//--------------------- .nv.constant0._Z7reduce6ILj128EEvPiS0_m --------------------------
	.section	.nv.constant0._Z7reduce6ILj128EEvPiS0_m,"a",@progbits
	.sectionflags	@""
	.align	4
.nv.constant0._Z7reduce6ILj128EEvPiS0_m:
	.zero		920


//--------------------- SYMBOLS --------------------------

	.type		.nv.reservedSmem.offset0,@object
	.size		.nv.reservedSmem.offset0,0x4
	.type		.nv.reservedSmem.cap,@object
	.size		.nv.reservedSmem.cap,0x4
